//
// Generated by NVIDIA NVVM Compiler
//
// Compiler Build ID: CL-36424714
// Cuda compilation tools, release 13.0, V13.0.88
// Based on NVVM 20.0.0
//

.version 9.0
.target sm_100
.address_size 64

	// .globl	_Z10matproductPiS_S_

.visible .entry _Z10matproductPiS_S_(
	.param .u64 .ptr .align 1 _Z10matproductPiS_S__param_0,
	.param .u64 .ptr .align 1 _Z10matproductPiS_S__param_1,
	.param .u64 .ptr .align 1 _Z10matproductPiS_S__param_2
)
{
	.reg .pred 	%p<4>;
	.reg .b32 	%r<23>;
	.reg .b64 	%rd<13>;

	ld.param.u64 	%rd1, [_Z10matproductPiS_S__param_0];
	ld.param.u64 	%rd2, [_Z10matproductPiS_S__param_1];
	ld.param.u64 	%rd3, [_Z10matproductPiS_S__param_2];
	mov.u32 	%r6, %ctaid.y;
	shl.b32 	%r7, %r6, 1;
	mov.u32 	%r1, %tid.y;
	add.s32 	%r2, %r7, %r1;
	mov.u32 	%r3, %ctaid.x;
	shl.b32 	%r8, %r3, 1;
	mov.u32 	%r4, %tid.x;
	add.s32 	%r9, %r8, %r4;
	setp.gt.u32 	%p1, %r2, 1;
	setp.gt.s32 	%p2, %r9, 1;
	or.pred  	%p3, %p1, %p2;
	@%p3 bra 	$L__BB0_2;
	cvta.to.global.u64 	%rd4, %rd3;
	cvta.to.global.u64 	%rd5, %rd1;
	cvta.to.global.u64 	%rd6, %rd2;
	mul.lo.s32 	%r10, %r2, 3;
	mul.wide.u32 	%rd7, %r10, 4;
	add.s64 	%rd8, %rd5, %rd7;
	ld.global.u32 	%r11, [%rd8];
	mul.wide.s32 	%rd9, %r9, 4;
	add.s64 	%rd10, %rd6, %rd9;
	ld.global.u32 	%r12, [%rd10];
	mul.lo.s32 	%r13, %r12, %r11;
	ld.global.u32 	%r14, [%rd8+4];
	ld.global.u32 	%r15, [%rd10+8];
	mad.lo.s32 	%r16, %r15, %r14, %r13;
	ld.global.u32 	%r17, [%rd8+8];
	ld.global.u32 	%r18, [%rd10+16];
	mad.lo.s32 	%r19, %r18, %r17, %r16;
	add.s32 	%r20, %r3, %r1;
	shl.b32 	%r21, %r20, 1;
	add.s32 	%r22, %r21, %r4;
	mul.wide.s32 	%rd11, %r22, 4;
	add.s64 	%rd12, %rd4, %rd11;
	st.global.u32 	[%rd12], %r19;
$L__BB0_2:
	ret;

}


// ===== COMPILED SASS (sm_100) =====

	.target	sm_100

	.elftype	@"ET_EXEC"


//--------------------- .note.nv.tkinfo           --------------------------
	.section	.note.nv.tkinfo,"",@"SHT_NOTE"
	.sectionflags	@"SHF_NOTE_NV_TKINFO"
	.tkinfo
        /*0018*/ 	.word	0x00000002
        /*0030*/ 	.string	""
        /*0030*/ 	.string	"ptxas"
        /*0030*/ 	.string	"Cuda compilation tools, release 13.0, V13.0.88"
        /*0030*/ 	.string	"Build cuda_13.0.r13.0/compiler.36424714_0"
        /*0030*/ 	.string	"-arch sm_100 -m 64 "



//--------------------- .note.nv.cuinfo           --------------------------
	.section	.note.nv.cuinfo,"",@"SHT_NOTE"
	.sectionflags	@"SHF_NOTE_NV_CUINFO"
        /*0018*/ 	.short	0x0002
        /*001a*/ 	.short	0x0064
        /*001c*/ 	.short	0x0082
	.zero		2


//--------------------- .nv.info                  --------------------------
	.section	.nv.info,"",@"SHT_CUDA_INFO"
	.align	4


	//----- nvinfo : EIATTR_REGCOUNT
	.align		4
        /*0000*/ 	.byte	0x04, 0x2f
        /*0002*/ 	.short	(.L_1 - .L_0)
	.align		4
.L_0:
        /*0004*/ 	.word	index@(_Z10matproductPiS_S_)
        /*0008*/ 	.word	0x00000014


	//----- nvinfo : EIATTR_FRAME_SIZE
	.align		4
.L_1:
        /*000c*/ 	.byte	0x04, 0x11
        /*000e*/ 	.short	(.L_3 - .L_2)
	.align		4
.L_2:
        /*0010*/ 	.word	index@(_Z10matproductPiS_S_)
        /*0014*/ 	.word	0x00000000


	//----- nvinfo : EIATTR_MIN_STACK_SIZE
	.align		4
.L_3:
        /*0018*/ 	.byte	0x04, 0x12
        /*001a*/ 	.short	(.L_5 - .L_4)
	.align		4
.L_4:
        /*001c*/ 	.word	index@(_Z10matproductPiS_S_)
        /*0020*/ 	.word	0x00000000
.L_5:


//--------------------- .nv.compat                --------------------------
	.section	.nv.compat,"",@"SHT_CUDA_COMPAT_INFO"
	.align	4
        /*0000*/ 	.byte	0x02, 0x09, 0x00, 0x00, 0x02, 0x02, 0x01, 0x00, 0x02, 0x05, 0x05, 0x00, 0x03, 0x07, 0x01, 0x01
        /*0010*/ 	.byte	0x02, 0x03, 0x00, 0x00, 0x02, 0x06, 0x01, 0x00, 0x04, 0x0b, 0x08, 0x00, 0x09, 0x00, 0x00, 0x00
        /*0020*/ 	.byte	0x00, 0x00, 0x00, 0x00


//--------------------- .nv.info._Z10matproductPiS_S_ --------------------------
	.section	.nv.info._Z10matproductPiS_S_,"",@"SHT_CUDA_INFO"
	.sectionflags	@""
	.align	4


	//----- nvinfo : EIATTR_CUDA_API_VERSION
	.align		4
        /*0000*/ 	.byte	0x04, 0x37
        /*0002*/ 	.short	(.L_7 - .L_6)
.L_6:
        /*0004*/ 	.word	0x00000082


	//----- nvinfo : EIATTR_KPARAM_INFO
	.align		4
.L_7:
        /*0008*/ 	.byte	0x04, 0x17
        /*000a*/ 	.short	(.L_9 - .L_8)
.L_8:
        /*000c*/ 	.word	0x00000000
        /*0010*/ 	.short	0x0002
        /*0012*/ 	.short	0x0010
        /*0014*/ 	.byte	0x00, 0xf5, 0x21, 0x00


	//----- nvinfo : EIATTR_KPARAM_INFO
	.align		4
.L_9:
        /*0018*/ 	.byte	0x04, 0x17
        /*001a*/ 	.short	(.L_11 - .L_10)
.L_10:
        /*001c*/ 	.word	0x00000000
        /*0020*/ 	.short	0x0001
        /*0022*/ 	.short	0x0008
        /*0024*/ 	.byte	0x00, 0xf5, 0x21, 0x00


	//----- nvinfo : EIATTR_KPARAM_INFO
	.align		4
.L_11:
        /*0028*/ 	.byte	0x04, 0x17
        /*002a*/ 	.short	(.L_13 - .L_12)
.L_12:
        /*002c*/ 	.word	0x00000000
        /*0030*/ 	.short	0x0000
        /*0032*/ 	.short	0x0000
        /*0034*/ 	.byte	0x00, 0xf5, 0x21, 0x00


	//----- nvinfo : EIATTR_SPARSE_MMA_MASK
	.align		4
.L_13:
        /*0038*/ 	.byte	0x03, 0x50
        /*003a*/ 	.short	0x0000


	//----- nvinfo : EIATTR_MAXREG_COUNT
	.align		4
        /*003c*/ 	.byte	0x03, 0x1b
        /*003e*/ 	.short	0x00ff


	//----- nvinfo : EIATTR_MERCURY_ISA_VERSION
	.align		4
        /*0040*/ 	.byte	0x03, 0x5f
        /*0042*/ 	.short	0x0101


	//----- nvinfo : EIATTR_VRC_CTA_INIT_COUNT
	.align		4
        /*0044*/ 	.byte	0x02, 0x4a
	.zero		1
	.zero		1


	//----- nvinfo : EIATTR_EXIT_INSTR_OFFSETS
	.align		4
        /*0048*/ 	.byte	0x04, 0x1c
        /*004a*/ 	.short	(.L_15 - .L_14)


	//   ....[0]....
.L_14:
        /*004c*/ 	.word	0x00000090


	//   ....[1]....
        /*0050*/ 	.word	0x000001e0


	//----- nvinfo : EIATTR_CBANK_PARAM_SIZE
	.align		4
.L_15:
        /*0054*/ 	.byte	0x03, 0x19
        /*0056*/ 	.short	0x0018


	//----- nvinfo : EIATTR_PARAM_CBANK
	.align		4
        /*0058*/ 	.byte	0x04, 0x0a
        /*005a*/ 	.short	(.L_17 - .L_16)
	.align		4
.L_16:
        /*005c*/ 	.word	index@(.nv.constant0._Z10matproductPiS_S_)
        /*0060*/ 	.short	0x0380
        /*0062*/ 	.short	0x0018


	//----- nvinfo : EIATTR_SW_WAR
	.align		4
.L_17:
        /*0064*/ 	.byte	0x04, 0x36
        /*0066*/ 	.short	(.L_19 - .L_18)
.L_18:
        /*0068*/ 	.word	0x00000008
.L_19:


//--------------------- .nv.callgraph             --------------------------
	.section	.nv.callgraph,"",@"SHT_CUDA_CALLGRAPH"
	.align	4
	.sectionentsize	8
	.align		4
        /*0000*/ 	.word	0x00000000
	.align		4
        /*0004*/ 	.word	0xffffffff
	.align		4
        /*0008*/ 	.word	0x00000000
	.align		4
        /*000c*/ 	.word	0xfffffffe
	.align		4
        /*0010*/ 	.word	0x00000000
	.align		4
        /*0014*/ 	.word	0xfffffffd
	.align		4
        /*0018*/ 	.word	0x00000000
	.align		4
        /*001c*/ 	.word	0xfffffffc


//--------------------- .text._Z10matproductPiS_S_ --------------------------
	.section	.text._Z10matproductPiS_S_,"ax",@progbits
	.align	128
        .global         _Z10matproductPiS_S_
        .type           _Z10matproductPiS_S_,@function
        .size           _Z10matproductPiS_S_,(.L_x_1 - _Z10matproductPiS_S_)
        .other          _Z10matproductPiS_S_,@"STO_CUDA_ENTRY STV_DEFAULT"
_Z10matproductPiS_S_:
.text._Z10matproductPiS_S_:
[----:B------:R-:W-:Y:S01]  /*0000*/  LDC R1, c[0x0][0x37c] ;  /* 0x0000df00ff017b82 */ /* 0x000fe20000000800 */
[----:B------:R-:W0:Y:S01]  /*0010*/  S2R R12, SR_CTAID.X ;  /* 0x00000000000c7919 */ /* 0x000e220000002500 */
[----:B------:R-:W0:Y:S01]  /*0020*/  S2R R17, SR_TID.X ;  /* 0x0000000000117919 */ /* 0x000e220000002100 */
[----:B------:R-:W1:Y:S01]  /*0030*/  S2R R0, SR_CTAID.Y ;  /* 0x0000000000007919 */ /* 0x000e620000002600 */
[----:B------:R-:W1:Y:S01]  /*0040*/  S2R R15, SR_TID.Y ;  /* 0x00000000000f7919 */ /* 0x000e620000002200 */
[----:B0-----:R-:W-:-:S04]  /*0050*/  LEA R7, R12, R17, 0x1 ;  /* 0x000000110c077211 */ /* 0x001fc800078e08ff */
[----:B------:R-:W-:Y:S02]  /*0060*/  ISETP.GT.AND P0, PT, R7, 0x1, PT ;  /* 0x000000010700780c */ /* 0x000fe40003f04270 */
[----:B-1----:R-:W-:-:S04]  /*0070*/  LEA R0, R0, R15, 0x1 ;  /* 0x0000000f00007211 */ /* 0x002fc800078e08ff */
[----:B------:R-:W-:-:S13]  /*0080*/  ISETP.GT.U32.OR P0, PT, R0, 0x1, P0 ;  /* 0x000000010000780c */ /* 0x000fda0000704470 */
[----:B------:R-:W-:Y:S05]  /*0090*/  @P0 EXIT ;  /* 0x000000000000094d */ /* 0x000fea0003800000 */
[----:B------:R-:W0:Y:S01]  /*00a0*/  LDC.64 R2, c[0x0][0x380] ;  /* 0x0000e000ff027b82 */ /* 0x000e220000000a00 */
[----:B------:R-:W1:Y:S01]  /*00b0*/  LDCU.64 UR4, c[0x0][0x358] ;  /* 0x00006b00ff0477ac */ /* 0x000e620008000a00 */
[----:B------:R-:W-:-:S06]  /*00c0*/  IMAD R9, R0, 0x3, RZ ;  /* 0x0000000300097824 */ /* 0x000fcc00078e02ff */
[----:B------:R-:W2:Y:S01]  /*00d0*/  LDC.64 R4, c[0x0][0x388] ;  /* 0x0000e200ff047b82 */ /* 0x000ea20000000a00 */
[----:B0-----:R-:W-:-:S05]  /*00e0*/  IMAD.WIDE.U32 R2, R9, 0x4, R2 ;  /* 0x0000000409027825 */ /* 0x001fca00078e0002 */
[----:B-1----:R-:W3:Y:S01]  /*00f0*/  LDG.E R0, desc[UR4][R2.64] ;  /* 0x0000000402007981 */ /* 0x002ee2000c1e1900 */
[----:B--2---:R-:W-:-:S03]  /*0100*/  IMAD.WIDE R4, R7, 0x4, R4 ;  /* 0x0000000407047825 */ /* 0x004fc600078e0204 */
[----:B------:R-:W2:Y:S01]  /*0110*/  LDG.E R11, desc[UR4][R2.64+0x4] ;  /* 0x00000404020b7981 */ /* 0x000ea2000c1e1900 */
[----:B------:R-:W0:Y:S03]  /*0120*/  LDC.64 R6, c[0x0][0x390] ;  /* 0x0000e400ff067b82 */ /* 0x000e260000000a00 */
[----:B------:R-:W3:Y:S04]  /*0130*/  LDG.E R9, desc[UR4][R4.64] ;  /* 0x0000000404097981 */ /* 0x000ee8000c1e1900 */
[----:B------:R-:W2:Y:S04]  /*0140*/  LDG.E R8, desc[UR4][R4.64+0x8] ;  /* 0x0000080404087981 */ /* 0x000ea8000c1e1900 */
[----:B------:R-:W4:Y:S04]  /*0150*/  LDG.E R13, desc[UR4][R2.64+0x8] ;  /* 0x00000804020d7981 */ /* 0x000f28000c1e1900 */
[----:B------:R-:W4:Y:S01]  /*0160*/  LDG.E R10, desc[UR4][R4.64+0x10] ;  /* 0x00001004040a7981 */ /* 0x000f22000c1e1900 */
[----:B------:R-:W-:Y:S01]  /*0170*/  IADD3 R12, PT, PT, R15, R12, RZ ;  /* 0x0000000c0f0c7210 */ /* 0x000fe20007ffe0ff */
[----:B---3--:R-:W-:-:S03]  /*0180*/  IMAD R0, R0, R9, RZ ;  /* 0x0000000900007224 */ /* 0x008fc600078e02ff */
[----:B------:R-:W-:Y:S01]  /*0190*/  LEA R9, R12, R17, 0x1 ;  /* 0x000000110c097211 */ /* 0x000fe200078e08ff */
[----:B--2---:R-:W-:-:S04]  /*01a0*/  IMAD R0, R11, R8, R0 ;  /* 0x000000080b007224 */ /* 0x004fc800078e0200 */
[----:B0-----:R-:W-:-:S04]  /*01b0*/  IMAD.WIDE R6, R9, 0x4, R6 ;  /* 0x0000000409067825 */ /* 0x001fc800078e0206 */
[----:B----4-:R-:W-:-:S05]  /*01c0*/  IMAD R13, R13, R10, R0 ;  /* 0x0000000a0d0d7224 */ /* 0x010fca00078e0200 */
[----:B------:R-:W-:Y:S01]  /*01d0*/  STG.E desc[UR4][R6.64], R13 ;  /* 0x0000000d06007986 */ /* 0x000fe2000c101904 */
[----:B------:R-:W-:Y:S05]  /*01e0*/  EXIT ;  /* 0x000000000000794d */ /* 0x000fea0003800000 */
.L_x_0:
[----:B------:R-:W-:-:S00]  /*01f0*/  BRA `(.L_x_0) ;  /* 0xfffffffc00fc7947 */ /* 0x000fc0000383ffff */
[----:B------:R-:W-:-:S00]  /*0200*/  NOP ;  /* 0x0000000000007918 */ /* 0x000fc00000000000 */
[----:B------:R-:W-:-:S00]  /*0210*/  NOP ;  /* 0x0000000000007918 */ /* 0x000fc00000000000 */
[----:B------:R-:W-:-:S00]  /*0220*/  NOP ;  /* 0x0000000000007918 */ /* 0x000fc00000000000 */
[----:B------:R-:W-:-:S00]  /*0230*/  NOP ;  /* 0x0000000000007918 */ /* 0x000fc00000000000 */
[----:B------:R-:W-:-:S00]  /*0240*/  NOP ;  /* 0x0000000000007918 */ /* 0x000fc00000000000 */
[----:B------:R-:W-:-:S00]  /*0250*/  NOP ;  /* 0x0000000000007918 */ /* 0x000fc00000000000 */
[----:B------:R-:W-:-:S00]  /*0260*/  NOP ;  /* 0x0000000000007918 */ /* 0x000fc00000000000 */
[----:B------:R-:W-:-:S00]  /*0270*/  NOP ;  /* 0x0000000000007918 */ /* 0x000fc00000000000 */
.L_x_1:


//--------------------- .nv.shared.reserved.0     --------------------------
	.section	.nv.shared.reserved.0,"aw",@nobits
	.weak		__nv_reservedSMEM_offset_0_alias
	.size		__nv_reservedSMEM_offset_0_alias, 0, 64
	.other		__nv_reservedSMEM_offset_0_alias,@"STO_CUDA_RESERVED_SHARED STV_DEFAULT"
__nv_reservedSMEM_offset_0_alias:
	.zero		0
	.zero		64


//--------------------- .nv.constant0._Z10matproductPiS_S_ --------------------------
	.section	.nv.constant0._Z10matproductPiS_S_,"a",@progbits
	.sectionflags	@""
	.align	4
.nv.constant0._Z10matproductPiS_S_:
	.zero		920


//--------------------- SYMBOLS --------------------------

	.type		.nv.reservedSmem.offset0,@object
	.size		.nv.reservedSmem.offset0,0x4
